//
// Generated by NVIDIA NVVM Compiler
//
// Compiler Build ID: CL-36424714
// Cuda compilation tools, release 13.0, V13.0.88
// Based on NVVM 20.0.0
//

.version 9.0
.target sm_100
.address_size 64

	// .globl	_Z6matMulPK6__halfS1_PS_

.visible .entry _Z6matMulPK6__halfS1_PS_(
	.param .u64 .ptr .align 1 _Z6matMulPK6__halfS1_PS__param_0,
	.param .u64 .ptr .align 1 _Z6matMulPK6__halfS1_PS__param_1,
	.param .u64 .ptr .align 1 _Z6matMulPK6__halfS1_PS__param_2
)
{
	.reg .pred 	%p<2>;
	.reg .b16 	%rs<2>;
	.reg .b32 	%r<323>;
	.reg .b32 	%f<2>;
	.reg .b64 	%rd<11>;

	ld.param.u64 	%rd7, [_Z6matMulPK6__halfS1_PS__param_0];
	ld.param.u64 	%rd8, [_Z6matMulPK6__halfS1_PS__param_1];
	ld.param.u64 	%rd9, [_Z6matMulPK6__halfS1_PS__param_2];
	cvta.to.global.u64 	%rd1, %rd9;
	cvta.to.global.u64 	%rd2, %rd8;
	cvta.to.global.u64 	%rd3, %rd7;
	mov.f32 	%f1, 0f00000000;
	// begin inline asm
	{  cvt.rn.f16.f32 %rs1, %f1;}

	// end inline asm
	mov.b32 	%r1, {%rs1, %rs1};
	mov.b64 	%rd10, 10000000;
$L__BB0_1:
	mov.b32 	%r2, 16;
	wmma.load.a.sync.aligned.col.m16n16k16.global.f16 	{%r3, %r4, %r5, %r6, %r7, %r8, %r9, %r10}, [%rd3], %r2;
	wmma.load.b.sync.aligned.col.m16n16k16.global.f16 	{%r11, %r12, %r13, %r14, %r15, %r16, %r17, %r18}, [%rd2], %r2;
	wmma.mma.sync.aligned.col.col.m16n16k16.f16.f16 {%r19, %r20, %r21, %r22}, {%r3, %r4, %r5, %r6, %r7, %r8, %r9, %r10}, {%r11, %r12, %r13, %r14, %r15, %r16, %r17, %r18}, {%r1, %r1, %r1, %r1};
	wmma.store.d.sync.aligned.col.m16n16k16.global.f16 	[%rd1], {%r19, %r20, %r21, %r22}, %r2;
	wmma.load.a.sync.aligned.col.m16n16k16.global.f16 	{%r23, %r24, %r25, %r26, %r27, %r28, %r29, %r30}, [%rd3], %r2;
	wmma.load.b.sync.aligned.col.m16n16k16.global.f16 	{%r31, %r32, %r33, %r34, %r35, %r36, %r37, %r38}, [%rd2], %r2;
	wmma.mma.sync.aligned.col.col.m16n16k16.f16.f16 {%r39, %r40, %r41, %r42}, {%r23, %r24, %r25, %r26, %r27, %r28, %r29, %r30}, {%r31, %r32, %r33, %r34, %r35, %r36, %r37, %r38}, {%r1, %r1, %r1, %r1};
	wmma.store.d.sync.aligned.col.m16n16k16.global.f16 	[%rd1], {%r39, %r40, %r41, %r42}, %r2;
	wmma.load.a.sync.aligned.col.m16n16k16.global.f16 	{%r43, %r44, %r45, %r46, %r47, %r48, %r49, %r50}, [%rd3], %r2;
	wmma.load.b.sync.aligned.col.m16n16k16.global.f16 	{%r51, %r52, %r53, %r54, %r55, %r56, %r57, %r58}, [%rd2], %r2;
	wmma.mma.sync.aligned.col.col.m16n16k16.f16.f16 {%r59, %r60, %r61, %r62}, {%r43, %r44, %r45, %r46, %r47, %r48, %r49, %r50}, {%r51, %r52, %r53, %r54, %r55, %r56, %r57, %r58}, {%r1, %r1, %r1, %r1};
	wmma.store.d.sync.aligned.col.m16n16k16.global.f16 	[%rd1], {%r59, %r60, %r61, %r62}, %r2;
	wmma.load.a.sync.aligned.col.m16n16k16.global.f16 	{%r63, %r64, %r65, %r66, %r67, %r68, %r69, %r70}, [%rd3], %r2;
	wmma.load.b.sync.aligned.col.m16n16k16.global.f16 	{%r71, %r72, %r73, %r74, %r75, %r76, %r77, %r78}, [%rd2], %r2;
	wmma.mma.sync.aligned.col.col.m16n16k16.f16.f16 {%r79, %r80, %r81, %r82}, {%r63, %r64, %r65, %r66, %r67, %r68, %r69, %r70}, {%r71, %r72, %r73, %r74, %r75, %r76, %r77, %r78}, {%r1, %r1, %r1, %r1};
	wmma.store.d.sync.aligned.col.m16n16k16.global.f16 	[%rd1], {%r79, %r80, %r81, %r82}, %r2;
	wmma.load.a.sync.aligned.col.m16n16k16.global.f16 	{%r83, %r84, %r85, %r86, %r87, %r88, %r89, %r90}, [%rd3], %r2;
	wmma.load.b.sync.aligned.col.m16n16k16.global.f16 	{%r91, %r92, %r93, %r94, %r95, %r96, %r97, %r98}, [%rd2], %r2;
	wmma.mma.sync.aligned.col.col.m16n16k16.f16.f16 {%r99, %r100, %r101, %r102}, {%r83, %r84, %r85, %r86, %r87, %r88, %r89, %r90}, {%r91, %r92, %r93, %r94, %r95, %r96, %r97, %r98}, {%r1, %r1, %r1, %r1};
	wmma.store.d.sync.aligned.col.m16n16k16.global.f16 	[%rd1], {%r99, %r100, %r101, %r102}, %r2;
	wmma.load.a.sync.aligned.col.m16n16k16.global.f16 	{%r103, %r104, %r105, %r106, %r107, %r108, %r109, %r110}, [%rd3], %r2;
	wmma.load.b.sync.aligned.col.m16n16k16.global.f16 	{%r111, %r112, %r113, %r114, %r115, %r116, %r117, %r118}, [%rd2], %r2;
	wmma.mma.sync.aligned.col.col.m16n16k16.f16.f16 {%r119, %r120, %r121, %r122}, {%r103, %r104, %r105, %r106, %r107, %r108, %r109, %r110}, {%r111, %r112, %r113, %r114, %r115, %r116, %r117, %r118}, {%r1, %r1, %r1, %r1};
	wmma.store.d.sync.aligned.col.m16n16k16.global.f16 	[%rd1], {%r119, %r120, %r121, %r122}, %r2;
	wmma.load.a.sync.aligned.col.m16n16k16.global.f16 	{%r123, %r124, %r125, %r126, %r127, %r128, %r129, %r130}, [%rd3], %r2;
	wmma.load.b.sync.aligned.col.m16n16k16.global.f16 	{%r131, %r132, %r133, %r134, %r135, %r136, %r137, %r138}, [%rd2], %r2;
	wmma.mma.sync.aligned.col.col.m16n16k16.f16.f16 {%r139, %r140, %r141, %r142}, {%r123, %r124, %r125, %r126, %r127, %r128, %r129, %r130}, {%r131, %r132, %r133, %r134, %r135, %r136, %r137, %r138}, {%r1, %r1, %r1, %r1};
	wmma.store.d.sync.aligned.col.m16n16k16.global.f16 	[%rd1], {%r139, %r140, %r141, %r142}, %r2;
	wmma.load.a.sync.aligned.col.m16n16k16.global.f16 	{%r143, %r144, %r145, %r146, %r147, %r148, %r149, %r150}, [%rd3], %r2;
	wmma.load.b.sync.aligned.col.m16n16k16.global.f16 	{%r151, %r152, %r153, %r154, %r155, %r156, %r157, %r158}, [%rd2], %r2;
	wmma.mma.sync.aligned.col.col.m16n16k16.f16.f16 {%r159, %r160, %r161, %r162}, {%r143, %r144, %r145, %r146, %r147, %r148, %r149, %r150}, {%r151, %r152, %r153, %r154, %r155, %r156, %r157, %r158}, {%r1, %r1, %r1, %r1};
	wmma.store.d.sync.aligned.col.m16n16k16.global.f16 	[%rd1], {%r159, %r160, %r161, %r162}, %r2;
	wmma.load.a.sync.aligned.col.m16n16k16.global.f16 	{%r163, %r164, %r165, %r166, %r167, %r168, %r169, %r170}, [%rd3], %r2;
	wmma.load.b.sync.aligned.col.m16n16k16.global.f16 	{%r171, %r172, %r173, %r174, %r175, %r176, %r177, %r178}, [%rd2], %r2;
	wmma.mma.sync.aligned.col.col.m16n16k16.f16.f16 {%r179, %r180, %r181, %r182}, {%r163, %r164, %r165, %r166, %r167, %r168, %r169, %r170}, {%r171, %r172, %r173, %r174, %r175, %r176, %r177, %r178}, {%r1, %r1, %r1, %r1};
	wmma.store.d.sync.aligned.col.m16n16k16.global.f16 	[%rd1], {%r179, %r180, %r181, %r182}, %r2;
	wmma.load.a.sync.aligned.col.m16n16k16.global.f16 	{%r183, %r184, %r185, %r186, %r187, %r188, %r189, %r190}, [%rd3], %r2;
	wmma.load.b.sync.aligned.col.m16n16k16.global.f16 	{%r191, %r192, %r193, %r194, %r195, %r196, %r197, %r198}, [%rd2], %r2;
	wmma.mma.sync.aligned.col.col.m16n16k16.f16.f16 {%r199, %r200, %r201, %r202}, {%r183, %r184, %r185, %r186, %r187, %r188, %r189, %r190}, {%r191, %r192, %r193, %r194, %r195, %r196, %r197, %r198}, {%r1, %r1, %r1, %r1};
	wmma.store.d.sync.aligned.col.m16n16k16.global.f16 	[%rd1], {%r199, %r200, %r201, %r202}, %r2;
	wmma.load.a.sync.aligned.col.m16n16k16.global.f16 	{%r203, %r204, %r205, %r206, %r207, %r208, %r209, %r210}, [%rd3], %r2;
	wmma.load.b.sync.aligned.col.m16n16k16.global.f16 	{%r211, %r212, %r213, %r214, %r215, %r216, %r217, %r218}, [%rd2], %r2;
	wmma.mma.sync.aligned.col.col.m16n16k16.f16.f16 {%r219, %r220, %r221, %r222}, {%r203, %r204, %r205, %r206, %r207, %r208, %r209, %r210}, {%r211, %r212, %r213, %r214, %r215, %r216, %r217, %r218}, {%r1, %r1, %r1, %r1};
	wmma.store.d.sync.aligned.col.m16n16k16.global.f16 	[%rd1], {%r219, %r220, %r221, %r222}, %r2;
	wmma.load.a.sync.aligned.col.m16n16k16.global.f16 	{%r223, %r224, %r225, %r226, %r227, %r228, %r229, %r230}, [%rd3], %r2;
	wmma.load.b.sync.aligned.col.m16n16k16.global.f16 	{%r231, %r232, %r233, %r234, %r235, %r236, %r237, %r238}, [%rd2], %r2;
	wmma.mma.sync.aligned.col.col.m16n16k16.f16.f16 {%r239, %r240, %r241, %r242}, {%r223, %r224, %r225, %r226, %r227, %r228, %r229, %r230}, {%r231, %r232, %r233, %r234, %r235, %r236, %r237, %r238}, {%r1, %r1, %r1, %r1};
	wmma.store.d.sync.aligned.col.m16n16k16.global.f16 	[%rd1], {%r239, %r240, %r241, %r242}, %r2;
	wmma.load.a.sync.aligned.col.m16n16k16.global.f16 	{%r243, %r244, %r245, %r246, %r247, %r248, %r249, %r250}, [%rd3], %r2;
	wmma.load.b.sync.aligned.col.m16n16k16.global.f16 	{%r251, %r252, %r253, %r254, %r255, %r256, %r257, %r258}, [%rd2], %r2;
	wmma.mma.sync.aligned.col.col.m16n16k16.f16.f16 {%r259, %r260, %r261, %r262}, {%r243, %r244, %r245, %r246, %r247, %r248, %r249, %r250}, {%r251, %r252, %r253, %r254, %r255, %r256, %r257, %r258}, {%r1, %r1, %r1, %r1};
	wmma.store.d.sync.aligned.col.m16n16k16.global.f16 	[%rd1], {%r259, %r260, %r261, %r262}, %r2;
	wmma.load.a.sync.aligned.col.m16n16k16.global.f16 	{%r263, %r264, %r265, %r266, %r267, %r268, %r269, %r270}, [%rd3], %r2;
	wmma.load.b.sync.aligned.col.m16n16k16.global.f16 	{%r271, %r272, %r273, %r274, %r275, %r276, %r277, %r278}, [%rd2], %r2;
	wmma.mma.sync.aligned.col.col.m16n16k16.f16.f16 {%r279, %r280, %r281, %r282}, {%r263, %r264, %r265, %r266, %r267, %r268, %r269, %r270}, {%r271, %r272, %r273, %r274, %r275, %r276, %r277, %r278}, {%r1, %r1, %r1, %r1};
	wmma.store.d.sync.aligned.col.m16n16k16.global.f16 	[%rd1], {%r279, %r280, %r281, %r282}, %r2;
	wmma.load.a.sync.aligned.col.m16n16k16.global.f16 	{%r283, %r284, %r285, %r286, %r287, %r288, %r289, %r290}, [%rd3], %r2;
	wmma.load.b.sync.aligned.col.m16n16k16.global.f16 	{%r291, %r292, %r293, %r294, %r295, %r296, %r297, %r298}, [%rd2], %r2;
	wmma.mma.sync.aligned.col.col.m16n16k16.f16.f16 {%r299, %r300, %r301, %r302}, {%r283, %r284, %r285, %r286, %r287, %r288, %r289, %r290}, {%r291, %r292, %r293, %r294, %r295, %r296, %r297, %r298}, {%r1, %r1, %r1, %r1};
	wmma.store.d.sync.aligned.col.m16n16k16.global.f16 	[%rd1], {%r299, %r300, %r301, %r302}, %r2;
	wmma.load.a.sync.aligned.col.m16n16k16.global.f16 	{%r303, %r304, %r305, %r306, %r307, %r308, %r309, %r310}, [%rd3], %r2;
	wmma.load.b.sync.aligned.col.m16n16k16.global.f16 	{%r311, %r312, %r313, %r314, %r315, %r316, %r317, %r318}, [%rd2], %r2;
	wmma.mma.sync.aligned.col.col.m16n16k16.f16.f16 {%r319, %r320, %r321, %r322}, {%r303, %r304, %r305, %r306, %r307, %r308, %r309, %r310}, {%r311, %r312, %r313, %r314, %r315, %r316, %r317, %r318}, {%r1, %r1, %r1, %r1};
	wmma.store.d.sync.aligned.col.m16n16k16.global.f16 	[%rd1], {%r319, %r320, %r321, %r322}, %r2;
	add.s64 	%rd10, %rd10, -16;
	setp.ne.s64 	%p1, %rd10, 0;
	@%p1 bra 	$L__BB0_1;
	ret;

}


// ===== COMPILED SASS (sm_100) =====

	.target	sm_100

	.elftype	@"ET_EXEC"


//--------------------- .note.nv.tkinfo           --------------------------
	.section	.note.nv.tkinfo,"",@"SHT_NOTE"
	.sectionflags	@"SHF_NOTE_NV_TKINFO"
	.tkinfo
        /*0018*/ 	.word	0x00000002
        /*0030*/ 	.string	""
        /*0030*/ 	.string	"ptxas"
        /*0030*/ 	.string	"Cuda compilation tools, release 13.0, V13.0.88"
        /*0030*/ 	.string	"Build cuda_13.0.r13.0/compiler.36424714_0"
        /*0030*/ 	.string	"-arch sm_100 -m 64 "



//--------------------- .note.nv.cuinfo           --------------------------
	.section	.note.nv.cuinfo,"",@"SHT_NOTE"
	.sectionflags	@"SHF_NOTE_NV_CUINFO"
        /*0018*/ 	.short	0x0002
        /*001a*/ 	.short	0x0064
        /*001c*/ 	.short	0x0082
	.zero		2


//--------------------- .nv.info                  --------------------------
	.section	.nv.info,"",@"SHT_CUDA_INFO"
	.align	4


	//----- nvinfo : EIATTR_REGCOUNT
	.align		4
        /*0000*/ 	.byte	0x04, 0x2f
        /*0002*/ 	.short	(.L_1 - .L_0)
	.align		4
.L_0:
        /*0004*/ 	.word	index@(_Z6matMulPK6__halfS1_PS_)
        /*0008*/ 	.word	0x00000018


	//----- nvinfo : EIATTR_FRAME_SIZE
	.align		4
.L_1:
        /*000c*/ 	.byte	0x04, 0x11
        /*000e*/ 	.short	(.L_3 - .L_2)
	.align		4
.L_2:
        /*0010*/ 	.word	index@(_Z6matMulPK6__halfS1_PS_)
        /*0014*/ 	.word	0x00000000


	//----- nvinfo : EIATTR_MIN_STACK_SIZE
	.align		4
.L_3:
        /*0018*/ 	.byte	0x04, 0x12
        /*001a*/ 	.short	(.L_5 - .L_4)
	.align		4
.L_4:
        /*001c*/ 	.word	index@(_Z6matMulPK6__halfS1_PS_)
        /*0020*/ 	.word	0x00000000
.L_5:


//--------------------- .nv.compat                --------------------------
	.section	.nv.compat,"",@"SHT_CUDA_COMPAT_INFO"
	.align	4
        /*0000*/ 	.byte	0x02, 0x09, 0x00, 0x00, 0x02, 0x02, 0x01, 0x00, 0x02, 0x05, 0x05, 0x00, 0x03, 0x07, 0x01, 0x01
        /*0010*/ 	.byte	0x02, 0x03, 0x00, 0x00, 0x02, 0x06, 0x01, 0x00, 0x04, 0x0b, 0x08, 0x00, 0x09, 0x00, 0x00, 0x00
        /*0020*/ 	.byte	0x00, 0x00, 0x00, 0x00


//--------------------- .nv.info._Z6matMulPK6__halfS1_PS_ --------------------------
	.section	.nv.info._Z6matMulPK6__halfS1_PS_,"",@"SHT_CUDA_INFO"
	.sectionflags	@""
	.align	4


	//----- nvinfo : EIATTR_CUDA_API_VERSION
	.align		4
        /*0000*/ 	.byte	0x04, 0x37
        /*0002*/ 	.short	(.L_7 - .L_6)
.L_6:
        /*0004*/ 	.word	0x00000082


	//----- nvinfo : EIATTR_KPARAM_INFO
	.align		4
.L_7:
        /*0008*/ 	.byte	0x04, 0x17
        /*000a*/ 	.short	(.L_9 - .L_8)
.L_8:
        /*000c*/ 	.word	0x00000000
        /*0010*/ 	.short	0x0002
        /*0012*/ 	.short	0x0010
        /*0014*/ 	.byte	0x00, 0xf5, 0x21, 0x00


	//----- nvinfo : EIATTR_KPARAM_INFO
	.align		4
.L_9:
        /*0018*/ 	.byte	0x04, 0x17
        /*001a*/ 	.short	(.L_11 - .L_10)
.L_10:
        /*001c*/ 	.word	0x00000000
        /*0020*/ 	.short	0x0001
        /*0022*/ 	.short	0x0008
        /*0024*/ 	.byte	0x00, 0xf5, 0x21, 0x00


	//----- nvinfo : EIATTR_KPARAM_INFO
	.align		4
.L_11:
        /*0028*/ 	.byte	0x04, 0x17
        /*002a*/ 	.short	(.L_13 - .L_12)
.L_12:
        /*002c*/ 	.word	0x00000000
        /*0030*/ 	.short	0x0000
        /*0032*/ 	.short	0x0000
        /*0034*/ 	.byte	0x00, 0xf5, 0x21, 0x00


	//----- nvinfo : EIATTR_SPARSE_MMA_MASK
	.align		4
.L_13:
        /*0038*/ 	.byte	0x03, 0x50
        /*003a*/ 	.short	0x0000


	//----- nvinfo : EIATTR_WMMA_USED
	.align		4
        /*003c*/ 	.byte	0x01, 0x2b
	.zero		2


	//----- nvinfo : EIATTR_MAXREG_COUNT
	.align		4
        /*0040*/ 	.byte	0x03, 0x1b
        /*0042*/ 	.short	0x00ff


	//----- nvinfo : EIATTR_MERCURY_ISA_VERSION
	.align		4
        /*0044*/ 	.byte	0x03, 0x5f
        /*0046*/ 	.short	0x0101


	//----- nvinfo : EIATTR_VRC_CTA_INIT_COUNT
	.align		4
        /*0048*/ 	.byte	0x02, 0x4a
	.zero		1
	.zero		1


	//----- nvinfo : EIATTR_EXIT_INSTR_OFFSETS
	.align		4
        /*004c*/ 	.byte	0x04, 0x1c
        /*004e*/ 	.short	(.L_15 - .L_14)


	//   ....[0]....
.L_14:
        /*0050*/ 	.word	0x00001760


	//----- nvinfo : EIATTR_CBANK_PARAM_SIZE
	.align		4
.L_15:
        /*0054*/ 	.byte	0x03, 0x19
        /*0056*/ 	.short	0x0018


	//----- nvinfo : EIATTR_PARAM_CBANK
	.align		4
        /*0058*/ 	.byte	0x04, 0x0a
        /*005a*/ 	.short	(.L_17 - .L_16)
	.align		4
.L_16:
        /*005c*/ 	.word	index@(.nv.constant0._Z6matMulPK6__halfS1_PS_)
        /*0060*/ 	.short	0x0380
        /*0062*/ 	.short	0x0018


	//----- nvinfo : EIATTR_SW_WAR
	.align		4
.L_17:
        /*0064*/ 	.byte	0x04, 0x36
        /*0066*/ 	.short	(.L_19 - .L_18)
.L_18:
        /*0068*/ 	.word	0x00000008
.L_19:


//--------------------- .nv.callgraph             --------------------------
	.section	.nv.callgraph,"",@"SHT_CUDA_CALLGRAPH"
	.align	4
	.sectionentsize	8
	.align		4
        /*0000*/ 	.word	0x00000000
	.align		4
        /*0004*/ 	.word	0xffffffff
	.align		4
        /*0008*/ 	.word	0x00000000
	.align		4
        /*000c*/ 	.word	0xfffffffe
	.align		4
        /*0010*/ 	.word	0x00000000
	.align		4
        /*0014*/ 	.word	0xfffffffd
	.align		4
        /*0018*/ 	.word	0x00000000
	.align		4
        /*001c*/ 	.word	0xfffffffc


//--------------------- .text._Z6matMulPK6__halfS1_PS_ --------------------------
	.section	.text._Z6matMulPK6__halfS1_PS_,"ax",@progbits
	.align	128
        .global         _Z6matMulPK6__halfS1_PS_
        .type           _Z6matMulPK6__halfS1_PS_,@function
        .size           _Z6matMulPK6__halfS1_PS_,(.L_x_2 - _Z6matMulPK6__halfS1_PS_)
        .other          _Z6matMulPK6__halfS1_PS_,@"STO_CUDA_ENTRY STV_DEFAULT"
_Z6matMulPK6__halfS1_PS_:
.text._Z6matMulPK6__halfS1_PS_:
[----:B------:R-:W-:Y:S01]  /*0000*/  LDC R1, c[0x0][0x37c] ;  /* 0x0000df00ff017b82 */ /* 0x000fe20000000800 */
[----:B------:R-:W0:Y:S01]  /*0010*/  LDCU.64 UR6, c[0x0][0x358] ;  /* 0x00006b00ff0677ac */ /* 0x000e220008000a00 */
[----:B------:R-:W1:Y:S01]  /*0020*/  LDCU.64 UR12, c[0x0][0x390] ;  /* 0x00007200ff0c77ac */ /* 0x000e620008000a00 */
[----:B------:R-:W2:Y:S01]  /*0030*/  LDCU.128 UR8, c[0x0][0x380] ;  /* 0x00007000ff0877ac */ /* 0x000ea20008000c00 */
[----:B------:R-:W-:Y:S01]  /*0040*/  UMOV UR5, 0x989680 ;  /* 0x0098968000057882 */ /* 0x000fe20000000000 */
[----:B------:R-:W-:-:S05]  /*0050*/  UMOV UR4, URZ ;  /* 0x000000ff00047c82 */ /* 0x000fca0008000000 */
.L_x_0:
[----:B------:R-:W3:Y:S01]  /*0060*/  S2R R3, SR_LANEID ;  /* 0x0000000000037919 */ /* 0x000ee20000000000 */
[----:B----4-:R-:W-:Y:S01]  /*0070*/  IMAD.MOV.U32 R13, RZ, RZ, RZ ;  /* 0x000000ffff0d7224 */ /* 0x010fe200078e00ff */
[----:B---3--:R-:W-:Y:S02]  /*0080*/  LOP3.LUT R12, R3, 0x3, RZ, 0xc0, !PT ;  /* 0x00000003030c7812 */ /* 0x008fe400078ec0ff */
[----:B------:R-:W-:-:S05]  /*0090*/  SHF.R.U32.HI R3, RZ, 0x2, R3 ;  /* 0x00000002ff037819 */ /* 0x000fca0000011603 */
[----:B------:R-:W-:-:S03]  /*00a0*/  IMAD.WIDE.U32 R12, R3, 0x8, R12 ;  /* 0x00000008030c7825 */ /* 0x000fc600078e000c */
[----:B--2---:R-:W-:-:S04]  /*00b0*/  LEA R4, P0, R12, UR8, 0x2 ;  /* 0x000000080c047c11 */ /* 0x004fc8000f8010ff */
[----:B------:R-:W-:-:S05]  /*00c0*/  LEA.HI.X R5, R12, UR9, R13, 0x2, P0 ;  /* 0x000000090c057c11 */ /* 0x000fca00080f140d */
[----:B0-----:R-:W2:Y:S04]  /*00d0*/  LDG.E R8, desc[UR6][R4.64] ;  /* 0x0000000604087981 */ /* 0x001ea8000c1e1900 */
[----:B------:R-:W3:Y:S04]  /*00e0*/  LDG.E R9, desc[UR6][R4.64+0x10] ;  /* 0x0000100604097981 */ /* 0x000ee8000c1e1900 */
[----:B------:R-:W4:Y:S04]  /*00f0*/  LDG.E R10, desc[UR6][R4.64+0x100] ;  /* 0x00010006040a7981 */ /* 0x000f28000c1e1900 */
[----:B------:R-:W5:Y:S01]  /*0100*/  LDG.E R11, desc[UR6][R4.64+0x110] ;  /* 0x00011006040b7981 */ /* 0x000f62000c1e1900 */
[----:B------:R-:W-:-:S04]  /*0110*/  LEA R2, P0, R12, UR10, 0x2 ;  /* 0x0000000a0c027c11 */ /* 0x000fc8000f8010ff */
[----:B------:R-:W-:-:S05]  /*0120*/  LEA.HI.X R3, R12, UR11, R13, 0x2, P0 ;  /* 0x0000000b0c037c11 */ /* 0x000fca00080f140d */
[----:B------:R-:W5:Y:S04]  /*0130*/  LDG.E R6, desc[UR6][R2.64] ;  /* 0x0000000602067981 */ /* 0x000f68000c1e1900 */
[----:B------:R-:W5:Y:S04]  /*0140*/  LDG.E R7, desc[UR6][R2.64+0x10] ;  /* 0x0000100602077981 */ /* 0x000f68000c1e1900 */
[----:B------:R-:W5:Y:S04]  /*0150*/  LDG.E R14, desc[UR6][R2.64+0x100] ;  /* 0x00010006020e7981 */ /* 0x000f68000c1e1900 */
[----:B------:R-:W5:Y:S04]  /*0160*/  LDG.E R15, desc[UR6][R2.64+0x110] ;  /* 0x00011006020f7981 */ /* 0x000f68000c1e1900 */
[----:B--2---:R-:W-:Y:S04]  /*0170*/  MOVM.16.MT88 R8, R8 ;  /* 0x000000000808723a */ /* 0x004fe80000000000 */
[----:B---3--:R-:W-:Y:S04]  /*0180*/  MOVM.16.MT88 R9, R9 ;  /* 0x000000000909723a */ /* 0x008fe80000000000 */
[----:B----4-:R-:W-:Y:S04]  /*0190*/  MOVM.16.MT88 R10, R10 ;  /* 0x000000000a0a723a */ /* 0x010fe80000000000 */
[----:B-----5:R-:W0:Y:S02]  /*01a0*/  MOVM.16.MT88 R11, R11 ;  /* 0x000000000b0b723a */ /* 0x020e240000000000 */
[----:B0-----:R-:W-:Y:S01]  /*01b0*/  HMMA.16816.F16 R16, R8, R6, RZ ;  /* 0x000000060810723c */ /* 0x001fe200000008ff */
[----:B-1----:R-:W-:-:S04]  /*01c0*/  LEA R6, P0, R12, UR12, 0x2 ;  /* 0x0000000c0c067c11 */ /* 0x002fc8000f8010ff */
[----:B------:R-:W-:-:S03]  /*01d0*/  LEA.HI.X R7, R12, UR13, R13, 0x2, P0 ;  /* 0x0000000d0c077c11 */ /* 0x000fc600080f140d */
[----:B------:R-:W-:Y:S11]  /*01e0*/  HMMA.16816.F16 R14, R8, R14, RZ ;  /* 0x0000000e080e723c */ /* 0x000ff600000008ff */
[----:B------:R-:W0:Y:S04]  /*01f0*/  MOVM.16.MT88 R19, R16 ;  /* 0x000000001013723a */ /* 0x000e280000000000 */
[----:B------:R-:W1:Y:S04]  /*0200*/  MOVM.16.MT88 R17, R17 ;  /* 0x000000001111723a */ /* 0x000e680000000000 */
[----:B------:R-:W2:Y:S04]  /*0210*/  MOVM.16.MT88 R21, R14 ;  /* 0x000000000e15723a */ /* 0x000ea80000000000 */
[----:B------:R-:W3:Y:S04]  /*0220*/  MOVM.16.MT88 R15, R15 ;  /* 0x000000000f0f723a */ /* 0x000ee80000000000 */
[----:B0-----:R0:W-:Y:S04]  /*0230*/  STG.E desc[UR6][R6.64], R19 ;  /* 0x0000001306007986 */ /* 0x0011e8000c101906 */
[----:B-1----:R-:W-:Y:S04]  /*0240*/  STG.E desc[UR6][R6.64+0x10], R17 ;  /* 0x0000101106007986 */ /* 0x002fe8000c101906 */
[----:B--2---:R-:W-:Y:S04]  /*0250*/  STG.E desc[UR6][R6.64+0x100], R21 ;  /* 0x0001001506007986 */ /* 0x004fe8000c101906 */
[----:B---3--:R-:W-:Y:S04]  /*0260*/  STG.E desc[UR6][R6.64+0x110], R15 ;  /* 0x0001100f06007986 */ /* 0x008fe8000c101906 */
[----:B------:R-:W2:Y:S04]  /*0270*/  LDG.E R8, desc[UR6][R4.64] ;  /* 0x0000000604087981 */ /* 0x000ea8000c1e1900 */
[----:B------:R-:W3:Y:S04]  /*0280*/  LDG.E R9, desc[UR6][R4.64+0x10] ;  /* 0x0000100604097981 */ /* 0x000ee8000c1e1900 */
[----:B------:R-:W4:Y:S04]  /*0290*/  LDG.E R10, desc[UR6][R4.64+0x100] ;  /* 0x00010006040a7981 */ /* 0x000f28000c1e1900 */
[----:B------:R-:W5:Y:S04]  /*02a0*/  LDG.E R11, desc[UR6][R4.64+0x110] ;  /* 0x00011006040b7981 */ /* 0x000f68000c1e1900 */
[----:B------:R-:W5:Y:S04]  /*02b0*/  LDG.E R12, desc[UR6][R2.64] ;  /* 0x00000006020c7981 */ /* 0x000f68000c1e1900 */
[----:B------:R-:W5:Y:S04]  /*02c0*/  LDG.E R13, desc[UR6][R2.64+0x10] ;  /* 0x00001006020d7981 */ /* 0x000f68000c1e1900 */
[----:B------:R-:W5:Y:S04]  /*02d0*/  LDG.E R18, desc[UR6][R2.64+0x100] ;  /* 0x0001000602127981 */ /* 0x000f68000c1e1900 */
[----:B0-----:R-:W5:Y:S04]  /*02e0*/  LDG.E R19, desc[UR6][R2.64+0x110] ;  /* 0x0001100602137981 */ /* 0x001f68000c1e1900 */
[----:B--2---:R-:W-:Y:S04]  /*02f0*/  MOVM.16.MT88 R8, R8 ;  /* 0x000000000808723a */ /* 0x004fe80000000000 */
[----:B---3--:R-:W-:Y:S04]  /*0300*/  MOVM.16.MT88 R9, R9 ;  /* 0x000000000909723a */ /* 0x008fe80000000000 */
[----:B----4-:R-:W-:Y:S04]  /*0310*/  MOVM.16.MT88 R10, R10 ;  /* 0x000000000a0a723a */ /* 0x010fe80000000000 */
[----:B-----5:R-:W0:Y:S02]  /*0320*/  MOVM.16.MT88 R11, R11 ;  /* 0x000000000b0b723a */ /* 0x020e240000000000 */
[C---:B0-----:R-:W-:Y:S08]  /*0330*/  HMMA.16816.F16 R12, R8.reuse, R12, RZ ;  /* 0x0000000c080c723c */ /* 0x041ff000000008ff */
        /* <DEDUP_REMOVED lines=302> */
[----:B0-----:R-:W5:Y:S01]  /*1620*/  LDG.E R13, desc[UR6][R2.64+0x110] ;  /* 0x00011006020d7981 */ /* 0x001f62000c1e1900 */
[----:B------:R-:W-:-:S04]  /*1630*/  UIADD3 UR5, UP0, UPT, UR5, -0x10, URZ ;  /* 0xfffffff005057890 */ /* 0x000fc8000ff1e0ff */
[----:B------:R-:W-:Y:S02]  /*1640*/  UIADD3.X UR4, UPT, UPT, UR4, -0x1, URZ, UP0, !UPT ;  /* 0xffffffff04047890 */ /* 0x000fe400087fe4ff */
[----:B------:R-:W-:-:S04]  /*1650*/  UISETP.NE.U32.AND UP0, UPT, UR5, URZ, UPT ;  /* 0x000000ff0500728c */ /* 0x000fc8000bf05070 */
[----:B------:R-:W-:Y:S01]  /*1660*/  UISETP.NE.AND.EX UP0, UPT, UR4, URZ, UPT, UP0 ;  /* 0x000000ff0400728c */ /* 0x000fe2000bf05300 */
        /* <DEDUP_REMOVED lines=11> */
[----:B-1----:R4:W-:Y:S04]  /*1720*/  STG.E desc[UR6][R6.64+0x10], R19 ;  /* 0x0000101306007986 */ /* 0x0029e8000c101906 */
[----:B--2---:R4:W-:Y:S04]  /*1730*/  STG.E desc[UR6][R6.64+0x100], R15 ;  /* 0x0001000f06007986 */ /* 0x0049e8000c101906 */
[----:B---3--:R4:W-:Y:S01]  /*1740*/  STG.E desc[UR6][R6.64+0x110], R13 ;  /* 0x0001100d06007986 */ /* 0x0089e2000c101906 */
[----:B------:R-:W-:Y:S05]  /*1750*/  BRA.U UP0, `(.L_x_0) ;  /* 0xffffffe900407547 */ /* 0x000fea000b83ffff */
[----:B------:R-:W-:Y:S05]  /*1760*/  EXIT ;  /* 0x000000000000794d */ /* 0x000fea0003800000 */
.L_x_1:
[----:B------:R-:W-:-:S00]  /*1770*/  BRA `(.L_x_1) ;  /* 0xfffffffc00fc7947 */ /* 0x000fc0000383ffff */
[----:B------:R-:W-:-:S00]  /*1780*/  NOP ;  /* 0x0000000000007918 */ /* 0x000fc00000000000 */
[----:B------:R-:W-:-:S00]  /*1790*/  NOP ;  /* 0x0000000000007918 */ /* 0x000fc00000000000 */
[----:B------:R-:W-:-:S00]  /*17a0*/  NOP ;  /* 0x0000000000007918 */ /* 0x000fc00000000000 */
[----:B------:R-:W-:-:S00]  /*17b0*/  NOP ;  /* 0x0000000000007918 */ /* 0x000fc00000000000 */
[----:B------:R-:W-:-:S00]  /*17c0*/  NOP ;  /* 0x0000000000007918 */ /* 0x000fc00000000000 */
[----:B------:R-:W-:-:S00]  /*17d0*/  NOP ;  /* 0x0000000000007918 */ /* 0x000fc00000000000 */
[----:B------:R-:W-:-:S00]  /*17e0*/  NOP ;  /* 0x0000000000007918 */ /* 0x000fc00000000000 */
[----:B------:R-:W-:-:S00]  /*17f0*/  NOP ;  /* 0x0000000000007918 */ /* 0x000fc00000000000 */
.L_x_2:


//--------------------- .nv.shared.reserved.0     --------------------------
	.section	.nv.shared.reserved.0,"aw",@nobits
	.weak		__nv_reservedSMEM_offset_0_alias
	.size		__nv_reservedSMEM_offset_0_alias, 0, 64
	.other		__nv_reservedSMEM_offset_0_alias,@"STO_CUDA_RESERVED_SHARED STV_DEFAULT"
__nv_reservedSMEM_offset_0_alias:
	.zero		0
	.zero		64


//--------------------- .nv.constant0._Z6matMulPK6__halfS1_PS_ --------------------------
	.section	.nv.constant0._Z6matMulPK6__halfS1_PS_,"a",@progbits
	.sectionflags	@""
	.align	4
.nv.constant0._Z6matMulPK6__halfS1_PS_:
	.zero		920


//--------------------- SYMBOLS --------------------------

	.type		.nv.reservedSmem.offset0,@object
	.size		.nv.reservedSmem.offset0,0x4
